//
// Generated by NVIDIA NVVM Compiler
//
// Compiler Build ID: CL-36424714
// Cuda compilation tools, release 13.0, V13.0.88
// Based on NVVM 20.0.0
//

.version 9.0
.target sm_100
.address_size 64

	// .globl	_Z8MyKernelv
.extern .func  (.param .b32 func_retval0) vprintf
(
	.param .b64 vprintf_param_0,
	.param .b64 vprintf_param_1
)
;
.global .align 1 .b8 $str[13] = {105, 110, 32, 109, 121, 107, 101, 114, 110, 101, 108, 10};

.visible .entry _Z8MyKernelv()
{
	.reg .b32 	%r<3>;
	.reg .b64 	%rd<3>;

	mov.u64 	%rd1, $str;
	cvta.global.u64 	%rd2, %rd1;
	{ // callseq 0, 0
	.param .b64 param0;
	st.param.b64 	[param0], %rd2;
	.param .b64 param1;
	st.param.b64 	[param1], 0;
	.param .b32 retval0;
	call.uni (retval0), 
	vprintf, 
	(
	param0, 
	param1
	);
	ld.param.b32 	%r1, [retval0];
	} // callseq 0
	ret;

}


// ===== COMPILED SASS (sm_100) =====

	.target	sm_100

	.elftype	@"ET_EXEC"


//--------------------- .note.nv.tkinfo           --------------------------
	.section	.note.nv.tkinfo,"",@"SHT_NOTE"
	.sectionflags	@"SHF_NOTE_NV_TKINFO"
	.tkinfo
        /*0018*/ 	.word	0x00000002
        /*0030*/ 	.string	""
        /*0030*/ 	.string	"ptxas"
        /*0030*/ 	.string	"Cuda compilation tools, release 13.0, V13.0.88"
        /*0030*/ 	.string	"Build cuda_13.0.r13.0/compiler.36424714_0"
        /*0030*/ 	.string	"-arch sm_100 -m 64 "



//--------------------- .note.nv.cuinfo           --------------------------
	.section	.note.nv.cuinfo,"",@"SHT_NOTE"
	.sectionflags	@"SHF_NOTE_NV_CUINFO"
        /*0018*/ 	.short	0x0002
        /*001a*/ 	.short	0x0064
        /*001c*/ 	.short	0x0082
	.zero		2


//--------------------- .nv.info                  --------------------------
	.section	.nv.info,"",@"SHT_CUDA_INFO"
	.align	4


	//----- nvinfo : EIATTR_REGCOUNT
	.align		4
        /*0000*/ 	.byte	0x04, 0x2f
        /*0002*/ 	.short	(.L_2 - .L_1)
	.align		4
.L_1:
        /*0004*/ 	.word	index@(_Z8MyKernelv)
        /*0008*/ 	.word	0x00000018


	//----- nvinfo : EIATTR_FRAME_SIZE
	.align		4
.L_2:
        /*000c*/ 	.byte	0x04, 0x11
        /*000e*/ 	.short	(.L_4 - .L_3)
	.align		4
.L_3:
        /*0010*/ 	.word	index@(_Z8MyKernelv)
        /*0014*/ 	.word	0x00000000


	//----- nvinfo : EIATTR_MIN_STACK_SIZE
	.align		4
.L_4:
        /*0018*/ 	.byte	0x04, 0x12
        /*001a*/ 	.short	(.L_6 - .L_5)
	.align		4
.L_5:
        /*001c*/ 	.word	index@(_Z8MyKernelv)
        /*0020*/ 	.word	0x00000000
.L_6:


//--------------------- .nv.compat                --------------------------
	.section	.nv.compat,"",@"SHT_CUDA_COMPAT_INFO"
	.align	4
        /*0000*/ 	.byte	0x02, 0x09, 0x00, 0x00, 0x02, 0x02, 0x01, 0x00, 0x02, 0x05, 0x05, 0x00, 0x03, 0x07, 0x01, 0x01
        /*0010*/ 	.byte	0x02, 0x03, 0x00, 0x00, 0x02, 0x06, 0x01, 0x00, 0x04, 0x0b, 0x08, 0x00, 0x09, 0x00, 0x00, 0x00
        /*0020*/ 	.byte	0x00, 0x00, 0x00, 0x00


//--------------------- .nv.info._Z8MyKernelv     --------------------------
	.section	.nv.info._Z8MyKernelv,"",@"SHT_CUDA_INFO"
	.sectionflags	@""
	.align	4


	//----- nvinfo : EIATTR_CUDA_API_VERSION
	.align		4
        /*0000*/ 	.byte	0x04, 0x37
        /*0002*/ 	.short	(.L_8 - .L_7)
.L_7:
        /*0004*/ 	.word	0x00000082


	//----- nvinfo : EIATTR_SPARSE_MMA_MASK
	.align		4
.L_8:
        /*0008*/ 	.byte	0x03, 0x50
        /*000a*/ 	.short	0x0000


	//----- nvinfo : EIATTR_MAXREG_COUNT
	.align		4
        /*000c*/ 	.byte	0x03, 0x1b
        /*000e*/ 	.short	0x00ff


	//----- nvinfo : EIATTR_EXTERNS
	.align		4
        /*0010*/ 	.byte	0x04, 0x0f
        /*0012*/ 	.short	(.L_10 - .L_9)


	//   ....[0]....
	.align		4
.L_9:
        /*0014*/ 	.word	index@(vprintf)


	//----- nvinfo : EIATTR_MERCURY_ISA_VERSION
	.align		4
.L_10:
        /*0018*/ 	.byte	0x03, 0x5f
        /*001a*/ 	.short	0x0101


	//----- nvinfo : EIATTR_VRC_CTA_INIT_COUNT
	.align		4
        /*001c*/ 	.byte	0x02, 0x4a
	.zero		1
	.zero		1


	//----- nvinfo : EIATTR_SYSCALL_OFFSETS
	.align		4
        /*0020*/ 	.byte	0x04, 0x46
        /*0022*/ 	.short	(.L_12 - .L_11)


	//   ....[0]....
.L_11:
        /*0024*/ 	.word	0x00000080


	//----- nvinfo : EIATTR_EXIT_INSTR_OFFSETS
	.align		4
.L_12:
        /*0028*/ 	.byte	0x04, 0x1c
        /*002a*/ 	.short	(.L_14 - .L_13)


	//   ....[0]....
.L_13:
        /*002c*/ 	.word	0x00000090


	//----- nvinfo : EIATTR_SW_WAR
	.align		4
.L_14:
        /*0030*/ 	.byte	0x04, 0x36
        /*0032*/ 	.short	(.L_16 - .L_15)
.L_15:
        /*0034*/ 	.word	0x00000008
.L_16:


//--------------------- .nv.callgraph             --------------------------
	.section	.nv.callgraph,"",@"SHT_CUDA_CALLGRAPH"
	.align	4
	.sectionentsize	8
	.align		4
        /*0000*/ 	.word	0x00000000
	.align		4
        /*0004*/ 	.word	0xffffffff
	.align		4
        /*0008*/ 	.word	index@(_Z8MyKernelv)
	.align		4
        /*000c*/ 	.word	index@(vprintf)
	.align		4
        /*0010*/ 	.word	0x00000000
	.align		4
        /*0014*/ 	.word	0xfffffffe
	.align		4
        /*0018*/ 	.word	0x00000000
	.align		4
        /*001c*/ 	.word	0xfffffffd
	.align		4
        /*0020*/ 	.word	0x00000000
	.align		4
        /*0024*/ 	.word	0xfffffffc


//--------------------- .nv.constant4             --------------------------
	.section	.nv.constant4,"a",@progbits
	.align	8
	.align		8
.nv.constant4:
        /*0000*/ 	.dword	vprintf
	.align		8
        /*0008*/ 	.dword	$str


//--------------------- .text._Z8MyKernelv        --------------------------
	.section	.text._Z8MyKernelv,"ax",@progbits
	.align	128
        .global         _Z8MyKernelv
        .type           _Z8MyKernelv,@function
        .size           _Z8MyKernelv,(.L_x_2 - _Z8MyKernelv)
        .other          _Z8MyKernelv,@"STO_CUDA_ENTRY STV_DEFAULT"
_Z8MyKernelv:
.text._Z8MyKernelv:
[----:B------:R-:W0:Y:S01]  /*0000*/  LDC R1, c[0x0][0x37c] ;  /* 0x0000df00ff017b82 */ /* 0x000e220000000800 */
[----:B------:R-:W-:Y:S01]  /*0010*/  MOV R0, 0x0 ;  /* 0x0000000000007802 */ /* 0x000fe20000000f00 */
[----:B------:R-:W1:Y:S01]  /*0020*/  LDCU.64 UR4, c[0x4][0x8] ;  /* 0x01000100ff0477ac */ /* 0x000e620008000a00 */
[----:B------:R-:W-:-:S05]  /*0030*/  CS2R R6, SRZ ;  /* 0x0000000000067805 */ /* 0x000fca000001ff00 */
[----:B------:R2:W3:Y:S01]  /*0040*/  LDC.64 R2, c[0x4][R0] ;  /* 0x0100000000027b82 */ /* 0x0004e20000000a00 */
[----:B-1----:R-:W-:Y:S02]  /*0050*/  IMAD.U32 R4, RZ, RZ, UR4 ;  /* 0x00000004ff047e24 */ /* 0x002fe4000f8e00ff */
[----:B--2---:R-:W-:-:S07]  /*0060*/  IMAD.U32 R5, RZ, RZ, UR5 ;  /* 0x00000005ff057e24 */ /* 0x004fce000f8e00ff */
[----:B------:R-:W-:-:S07]  /*0070*/  LEPC R20, `(.L_x_0) ;  /* 0x000000001014794e */ /* 0x000fce0000000000 */
[----:B0--3--:R-:W-:Y:S05]  /*0080*/  CALL.ABS.NOINC R2 ;  /* 0x0000000002007343 */ /* 0x009fea0003c00000 */
.L_x_0:
[----:B------:R-:W-:Y:S05]  /*0090*/  EXIT ;  /* 0x000000000000794d */ /* 0x000fea0003800000 */
.L_x_1:
[----:B------:R-:W-:-:S00]  /*00a0*/  BRA `(.L_x_1) ;  /* 0xfffffffc00fc7947 */ /* 0x000fc0000383ffff */
[----:B------:R-:W-:-:S00]  /*00b0*/  NOP ;  /* 0x0000000000007918 */ /* 0x000fc00000000000 */
        /* <DEDUP_REMOVED lines=12> */
.L_x_2:


//--------------------- .nv.global.init           --------------------------
	.section	.nv.global.init,"aw",@progbits
.nv.global.init:
	.type		$str,@object
	.size		$str,(.L_0 - $str)
$str:
        /*0000*/ 	.byte	0x69, 0x6e, 0x20, 0x6d, 0x79, 0x6b, 0x65, 0x72, 0x6e, 0x65, 0x6c, 0x0a, 0x00
.L_0:


//--------------------- .nv.shared.reserved.0     --------------------------
	.section	.nv.shared.reserved.0,"aw",@nobits
	.weak		__nv_reservedSMEM_offset_0_alias
	.size		__nv_reservedSMEM_offset_0_alias, 0, 64
	.other		__nv_reservedSMEM_offset_0_alias,@"STO_CUDA_RESERVED_SHARED STV_DEFAULT"
__nv_reservedSMEM_offset_0_alias:
	.zero		0
	.zero		64


//--------------------- .nv.constant0._Z8MyKernelv --------------------------
	.section	.nv.constant0._Z8MyKernelv,"a",@progbits
	.sectionflags	@""
	.align	4
.nv.constant0._Z8MyKernelv:
	.zero		896


//--------------------- SYMBOLS --------------------------

	.type		.nv.reservedSmem.offset0,@object
	.size		.nv.reservedSmem.offset0,0x4
	.type		vprintf,@function
